	.headerflags	@"EF_CUDA_TEXMODE_UNIFIED EF_CUDA_64BIT_ADDRESS EF_CUDA_ACCELERATORS EF_CUDA_SM90 EF_CUDA_VIRTUAL_SM(EF_CUDA_SM90)"
	.elftype	@"ET_EXEC"


//--------------------- .nv.info                  --------------------------
	.section	.nv.info,"",@"SHT_CUDA_INFO"
	.align	4


	//----- nvinfo : EIATTR_REGCOUNT
	.align		4
        /*0000*/ 	.byte	0x04, 0x2f
        /*0002*/ 	.short	(.L_2 - .L_1)
	.align		4
.L_1:
        /*0004*/ 	.word	index@(triton_poi_fused_softplus_sum_0)
        /*0008*/ 	.word	0x00000028


	//----- nvinfo : EIATTR_MIN_STACK_SIZE
	.align		4
.L_2:
        /*000c*/ 	.byte	0x04, 0x12
        /*000e*/ 	.short	(.L_4 - .L_3)
	.align		4
.L_3:
        /*0010*/ 	.word	index@(triton_poi_fused_softplus_sum_0)
        /*0014*/ 	.word	0x00000000


	//----- nvinfo : EIATTR_FRAME_SIZE
	.align		4
.L_4:
        /*0018*/ 	.byte	0x04, 0x11
        /*001a*/ 	.short	(.L_6 - .L_5)
	.align		4
.L_5:
        /*001c*/ 	.word	index@(triton_poi_fused_softplus_sum_0)
        /*0020*/ 	.word	0x00000000


	//----- nvinfo : EIATTR_MIN_STACK_SIZE
	.align		4
.L_6:
        /*0024*/ 	.byte	0x04, 0x12
        /*0026*/ 	.short	(.L_8 - .L_7)
	.align		4
.L_7:
        /*0028*/ 	.word	index@(triton_poi_fused_softplus_sum_0)
        /*002c*/ 	.word	0x00000000
.L_8:


//--------------------- .nv.info.triton_poi_fused_softplus_sum_0 --------------------------
	.section	.nv.info.triton_poi_fused_softplus_sum_0,"",@"SHT_CUDA_INFO"
	.sectionflags	@""
	.align	4


	//----- nvinfo : EIATTR_CUDA_API_VERSION
	.align		4
        /*0000*/ 	.byte	0x04, 0x37
        /*0002*/ 	.short	(.L_10 - .L_9)
.L_9:
        /*0004*/ 	.word	0x0000007c


	//----- nvinfo : EIATTR_KPARAM_INFO
	.align		4
.L_10:
        /*0008*/ 	.byte	0x04, 0x17
        /*000a*/ 	.short	(.L_12 - .L_11)
.L_11:
        /*000c*/ 	.word	0x00000000
        /*0010*/ 	.short	0x0006
        /*0012*/ 	.short	0x0030
        /*0014*/ 	.byte	0x00, 0xf0, 0x11, 0x00


	//----- nvinfo : EIATTR_KPARAM_INFO
	.align		4
.L_12:
        /*0018*/ 	.byte	0x04, 0x17
        /*001a*/ 	.short	(.L_14 - .L_13)
.L_13:
        /*001c*/ 	.word	0x00000000
        /*0020*/ 	.short	0x0005
        /*0022*/ 	.short	0x0028
        /*0024*/ 	.byte	0x00, 0xf4, 0x21, 0x00


	//----- nvinfo : EIATTR_KPARAM_INFO
	.align		4
.L_14:
        /*0028*/ 	.byte	0x04, 0x17
        /*002a*/ 	.short	(.L_16 - .L_15)
.L_15:
        /*002c*/ 	.word	0x00000000
        /*0030*/ 	.short	0x0004
        /*0032*/ 	.short	0x0020
        /*0034*/ 	.byte	0x00, 0xf4, 0x21, 0x00


	//----- nvinfo : EIATTR_KPARAM_INFO
	.align		4
.L_16:
        /*0038*/ 	.byte	0x04, 0x17
        /*003a*/ 	.short	(.L_18 - .L_17)
.L_17:
        /*003c*/ 	.word	0x00000000
        /*0040*/ 	.short	0x0003
        /*0042*/ 	.short	0x0018
        /*0044*/ 	.byte	0x00, 0xf4, 0x21, 0x00


	//----- nvinfo : EIATTR_KPARAM_INFO
	.align		4
.L_18:
        /*0048*/ 	.byte	0x04, 0x17
        /*004a*/ 	.short	(.L_20 - .L_19)
.L_19:
        /*004c*/ 	.word	0x00000000
        /*0050*/ 	.short	0x0002
        /*0052*/ 	.short	0x0010
        /*0054*/ 	.byte	0x00, 0xf4, 0x21, 0x00


	//----- nvinfo : EIATTR_KPARAM_INFO
	.align		4
.L_20:
        /*0058*/ 	.byte	0x04, 0x17
        /*005a*/ 	.short	(.L_22 - .L_21)
.L_21:
        /*005c*/ 	.word	0x00000000
        /*0060*/ 	.short	0x0001
        /*0062*/ 	.short	0x0008
        /*0064*/ 	.byte	0x00, 0xf4, 0x21, 0x00


	//----- nvinfo : EIATTR_KPARAM_INFO
	.align		4
.L_22:
        /*0068*/ 	.byte	0x04, 0x17
        /*006a*/ 	.short	(.L_24 - .L_23)
.L_23:
        /*006c*/ 	.word	0x00000000
        /*0070*/ 	.short	0x0000
        /*0072*/ 	.short	0x0000
        /*0074*/ 	.byte	0x00, 0xf4, 0x21, 0x00


	//----- nvinfo : EIATTR_SPARSE_MMA_MASK
	.align		4
.L_24:
        /*0078*/ 	.byte	0x03, 0x50
        /*007a*/ 	.short	0x0000


	//----- nvinfo : EIATTR_MAXREG_COUNT
	.align		4
        /*007c*/ 	.byte	0x03, 0x1b
        /*007e*/ 	.short	0x00ff


	//----- nvinfo : EIATTR_EXIT_INSTR_OFFSETS
	.align		4
        /*0080*/ 	.byte	0x04, 0x1c
        /*0082*/ 	.short	(.L_26 - .L_25)


	//   ....[0]....
.L_25:
        /*0084*/ 	.word	0x00000c20


	//   ....[1]....
        /*0088*/ 	.word	0x00000c40


	//----- nvinfo : EIATTR_REQNTID
	.align		4
.L_26:
        /*008c*/ 	.byte	0x04, 0x10
        /*008e*/ 	.short	(.L_28 - .L_27)
.L_27:
        /*0090*/ 	.word	0x00000020
        /*0094*/ 	.word	0x00000001
        /*0098*/ 	.word	0x00000001


	//----- nvinfo : EIATTR_CRS_STACK_SIZE
	.align		4
.L_28:
        /*009c*/ 	.byte	0x04, 0x1e
        /*009e*/ 	.short	(.L_30 - .L_29)
.L_29:
        /*00a0*/ 	.word	0x00000000


	//----- nvinfo : EIATTR_CBANK_PARAM_SIZE
	.align		4
.L_30:
        /*00a4*/ 	.byte	0x03, 0x19
        /*00a6*/ 	.short	0x0034


	//----- nvinfo : EIATTR_PARAM_CBANK
	.align		4
        /*00a8*/ 	.byte	0x04, 0x0a
        /*00aa*/ 	.short	(.L_32 - .L_31)
	.align		4
.L_31:
        /*00ac*/ 	.word	index@(.nv.constant0.triton_poi_fused_softplus_sum_0)
        /*00b0*/ 	.short	0x0210
        /*00b2*/ 	.short	0x0034


	//----- nvinfo : EIATTR_SW_WAR
	.align		4
.L_32:
        /*00b4*/ 	.byte	0x04, 0x36
        /*00b6*/ 	.short	(.L_34 - .L_33)
.L_33:
        /*00b8*/ 	.word	0x00000008
.L_34:


//--------------------- .nv.callgraph             --------------------------
	.section	.nv.callgraph,"",@"SHT_CUDA_CALLGRAPH"
	.align	4
	.sectionentsize	8
	.align		4
        /*0000*/ 	.word	0x00000000
	.align		4
        /*0004*/ 	.word	0xffffffff
	.align		4
        /*0008*/ 	.word	0x00000000
	.align		4
        /*000c*/ 	.word	0xfffffffe
	.align		4
        /*0010*/ 	.word	0x00000000
	.align		4
        /*0014*/ 	.word	0xfffffffd
	.align		4
        /*0018*/ 	.word	0x00000000
	.align		4
        /*001c*/ 	.word	0xfffffffc


//--------------------- .nv.constant4             --------------------------
	.section	.nv.constant4,"a",@progbits
	.align	8
	.align		8
.nv.constant4:
        /*0000*/ 	.dword	_$_str


//--------------------- .text.triton_poi_fused_softplus_sum_0 --------------------------
	.section	.text.triton_poi_fused_softplus_sum_0,"ax",@progbits
	.align	128
        .global         triton_poi_fused_softplus_sum_0
        .type           triton_poi_fused_softplus_sum_0,@function
        .size           triton_poi_fused_softplus_sum_0,(.L_x_5 - triton_poi_fused_softplus_sum_0)
        .other          triton_poi_fused_softplus_sum_0,@"STO_CUDA_ENTRY STV_DEFAULT"
triton_poi_fused_softplus_sum_0:
.text.triton_poi_fused_softplus_sum_0:
[----:B------:R-:W0:Y:S01]  /*0000*/  LDC R1, c[0x0][0x28] ;  /* 0x00000a00ff017b82 */ /* 0x000e220000000800 */
[----:B------:R-:W1:Y:S07]  /*0010*/  S2R R14, SR_CTAID.X ;  /* 0x00000000000e7919 */ /* 0x000e6e0000002500 */
[----:B------:R-:W2:Y:S01]  /*0020*/  LDC.64 R2, c[0x0][0x228] ;  /* 0x00008a00ff027b82 */ /* 0x000ea20000000a00 */
[----:B------:R-:W-:Y:S02]  /*0030*/  CS2R R20, SRZ ;  /* 0x0000000000147805 */ /* 0x000fe4000001ff00 */
[----:B------:R-:W-:Y:S01]  /*0040*/  CS2R R16, SRZ ;  /* 0x0000000000107805 */ /* 0x000fe2000001ff00 */
[----:B------:R-:W3:Y:S01]  /*0050*/  S2R R7, SR_TID.X ;  /* 0x0000000000077919 */ /* 0x000ee20000002100 */
[----:B------:R-:W-:-:S03]  /*0060*/  ULDC.64 UR4, c[0x0][0x208] ;  /* 0x0000820000047ab9 */ /* 0x000fc60000000a00 */
[----:B------:R-:W4:Y:S01]  /*0070*/  LDC.64 R4, c[0x0][0x220] ;  /* 0x00008800ff047b82 */ /* 0x000f220000000a00 */
[----:B------:R-:W-:Y:S02]  /*0080*/  CS2R R24, SRZ ;  /* 0x0000000000187805 */ /* 0x000fe4000001ff00 */
[----:B------:R-:W-:-:S05]  /*0090*/  CS2R R22, SRZ ;  /* 0x0000000000167805 */ /* 0x000fca000001ff00 */
[----:B------:R-:W5:Y:S08]  /*00a0*/  LDC.64 R18, c[0x0][0x218] ;  /* 0x00008600ff127b82 */ /* 0x000f700000000a00 */
[----:B------:R-:W5:Y:S01]  /*00b0*/  LDC.64 R34, c[0x0][0x230] ;  /* 0x00008c00ff227b82 */ /* 0x000f620000000a00 */
[----:B-1----:R-:W-:Y:S02]  /*00c0*/  IMAD.SHL.U32 R14, R14, 0x40, RZ ;  /* 0x000000400e0e7824 */ /* 0x002fe400078e00ff */
[----:B---3--:R-:W-:-:S05]  /*00d0*/  IMAD.SHL.U32 R7, R7, 0x2, RZ ;  /* 0x0000000207077824 */ /* 0x008fca00078e00ff */
[----:B------:R-:W-:-:S04]  /*00e0*/  LOP3.LUT R0, R14, 0x3e, R7, 0xf8, !PT ;  /* 0x0000003e0e007812 */ /* 0x000fc800078ef807 */
[C---:B------:R-:W-:Y:S01]  /*00f0*/  ISETP.GE.AND P0, PT, R0.reuse, 0x40, PT ;  /* 0x000000400000780c */ /* 0x040fe20003f06270 */
[C---:B------:R-:W-:Y:S02]  /*0100*/  VIADD R9, R0.reuse, 0xffffff80 ;  /* 0xffffff8000097836 */ /* 0x040fe40000000000 */
[----:B------:R-:W-:Y:S01]  /*0110*/  VIADD R10, R0, 0xf ;  /* 0x0000000f000a7836 */ /* 0x000fe20000000000 */
[----:B------:R-:W-:Y:S01]  /*0120*/  ISETP.EQ.AND P3, PT, R14, 0x80, !P0 ;  /* 0x000000800e00780c */ /* 0x000fe20004762270 */
[----:B------:R-:W-:Y:S01]  /*0130*/  VIADD R13, R0, 0xffffffc0 ;  /* 0xffffffc0000d7836 */ /* 0x000fe20000000000 */
[----:B------:R-:W-:Y:S01]  /*0140*/  ISETP.EQ.AND P4, PT, R14, 0x40, !P0 ;  /* 0x000000400e00780c */ /* 0x000fe20004782270 */
[----:B--2---:R-:W-:Y:S01]  /*0150*/  IMAD.WIDE R8, R9, 0x4, R2 ;  /* 0x0000000409087825 */ /* 0x004fe200078e0202 */
[----:B------:R-:W-:-:S03]  /*0160*/  ISETP.GE.U32.AND P1, PT, R10, 0x4f, PT ;  /* 0x0000004f0a00780c */ /* 0x000fc60003f26070 */
[----:B----4-:R-:W-:-:S06]  /*0170*/  IMAD.WIDE R6, R13, 0x4, R4 ;  /* 0x000000040d067825 */ /* 0x010fcc00078e0204 */
[----:B------:R1:W2:Y:S01]  /*0180*/  @P3 LDG.E.64 R20, desc[UR4][R8.64] ;  /* 0x0000000408143981 */ /* 0x0002a2000c1e1b00 */
[----:B------:R-:W-:-:S03]  /*0190*/  IMAD.WIDE R12, R13, 0x4, R2 ;  /* 0x000000040d0c7825 */ /* 0x000fc600078e0202 */
[----:B------:R-:W3:Y:S01]  /*01a0*/  @P4 LDG.E.64 R16, desc[UR4][R6.64] ;  /* 0x0000000406104981 */ /* 0x000ee2000c1e1b00 */
[----:B------:R-:W-:-:S03]  /*01b0*/  IMAD.WIDE R10, R0, 0x4, R4 ;  /* 0x00000004000a7825 */ /* 0x000fc600078e0204 */
[----:B------:R4:W3:Y:S04]  /*01c0*/  @P4 LDG.E.64 R24, desc[UR4][R12.64] ;  /* 0x000000040c184981 */ /* 0x0008e8000c1e1b00 */
[----:B------:R5:W3:Y:S01]  /*01d0*/  @!P1 LDG.E.64 R22, desc[UR4][R10.64] ;  /* 0x000000040a169981 */ /* 0x000ae2000c1e1b00 */
[C---:B------:R-:W-:Y:S02]  /*01e0*/  ISETP.NE.AND P2, PT, R14.reuse, 0x40, PT ;  /* 0x000000400e00780c */ /* 0x040fe40003f45270 */
[----:B------:R-:W-:Y:S01]  /*01f0*/  ISETP.NE.AND P5, PT, R14, 0x80, PT ;  /* 0x000000800e00780c */ /* 0x000fe20003fa5270 */
[C---:B-1----:R-:W-:Y:S02]  /*0200*/  VIADD R8, R0.reuse, 0x4f ;  /* 0x0000004f00087836 */ /* 0x042fe40000000000 */
[----:B------:R-:W-:-:S02]  /*0210*/  VIADD R33, R0, 0x40 ;  /* 0x0000004000217836 */ /* 0x000fc40000000000 */
[C---:B----4-:R-:W-:Y:S01]  /*0220*/  VIADD R12, R0.reuse, 0x8f ;  /* 0x0000008f000c7836 */ /* 0x050fe20000000000 */
[----:B0----5:R-:W-:Y:S02]  /*0230*/  CS2R R10, SRZ ;  /* 0x00000000000a7805 */ /* 0x021fe4000001ff00 */
[----:B------:R-:W-:Y:S01]  /*0240*/  CS2R R14, SRZ ;  /* 0x00000000000e7805 */ /* 0x000fe2000001ff00 */
[C---:B------:R-:W-:Y:S02]  /*0250*/  VIADD R31, R0.reuse, 0x80 ;  /* 0x00000080001f7836 */ /* 0x040fe40000000000 */
[C---:B------:R-:W-:Y:S01]  /*0260*/  IMAD.WIDE R26, R0.reuse, 0x4, R2 ;  /* 0x00000004001a7825 */ /* 0x040fe200078e0202 */
[----:B------:R-:W-:-:S03]  /*0270*/  ISETP.GE.AND P6, PT, R0, -0x8f, PT ;  /* 0xffffff710000780c */ /* 0x000fc60003fc6270 */
[C---:B------:R-:W-:Y:S01]  /*0280*/  VIADD R29, R0.reuse, 0xc0 ;  /* 0x000000c0001d7836 */ /* 0x040fe20000000000 */
[----:B------:R-:W4:Y:S01]  /*0290*/  @!P1 LDG.E.64 R14, desc[UR4][R26.64] ;  /* 0x000000041a0e9981 */ /* 0x000f22000c1e1b00 */
[----:B------:R-:W-:-:S04]  /*02a0*/  IMAD.WIDE R34, R0, 0x4, R34 ;  /* 0x0000000400227825 */ /* 0x000fc800078e0222 */
[----:B------:R-:W-:Y:S01]  /*02b0*/  IMAD.WIDE R28, R29, 0x4, R18 ;  /* 0x000000041d1c7825 */ /* 0x000fe200078e0212 */
[----:B--2---:R-:W-:Y:S02]  /*02c0*/  SEL R20, R20, RZ, P3 ;  /* 0x000000ff14147207 */ /* 0x004fe40001800000 */
[----:B------:R-:W-:Y:S02]  /*02d0*/  SEL R21, R21, RZ, P3 ;  /* 0x000000ff15157207 */ /* 0x000fe40001800000 */
[----:B---3--:R-:W-:Y:S02]  /*02e0*/  SEL R6, R16, RZ, P4 ;  /* 0x000000ff10067207 */ /* 0x008fe40002000000 */
[----:B------:R-:W-:Y:S02]  /*02f0*/  SEL R7, R17, RZ, P4 ;  /* 0x000000ff11077207 */ /* 0x000fe40002000000 */
[----:B------:R-:W-:Y:S02]  /*0300*/  @P2 SEL R6, R20, RZ, !P5 ;  /* 0x000000ff14062207 */ /* 0x000fe40006800000 */
[----:B------:R-:W-:-:S02]  /*0310*/  @P2 SEL R7, R21, RZ, !P5 ;  /* 0x000000ff15072207 */ /* 0x000fc40006800000 */
[----:B------:R-:W-:Y:S02]  /*0320*/  ISETP.GE.AND P5, PT, R0, -0xf, PT ;  /* 0xfffffff10000780c */ /* 0x000fe40003fa6270 */
[----:B------:R-:W-:Y:S02]  /*0330*/  SEL R24, R24, RZ, P4 ;  /* 0x000000ff18187207 */ /* 0x000fe40002000000 */
[----:B------:R-:W-:Y:S02]  /*0340*/  SEL R25, R25, RZ, P4 ;  /* 0x000000ff19197207 */ /* 0x000fe40002000000 */
[----:B------:R-:W-:Y:S02]  /*0350*/  SEL R36, R22, RZ, !P1 ;  /* 0x000000ff16247207 */ /* 0x000fe40004800000 */
[----:B------:R-:W-:Y:S01]  /*0360*/  SEL R37, R23, RZ, !P1 ;  /* 0x000000ff17257207 */ /* 0x000fe20004800000 */
[----:B------:R-:W-:Y:S01]  /*0370*/  IMAD.WIDE R22, R33, 0x4, R18 ;  /* 0x0000000421167825 */ /* 0x000fe200078e0212 */
[----:B------:R-:W-:-:S02]  /*0380*/  ISETP.GE.U32.AND P3, PT, R8, 0x40, PT ;  /* 0x000000400800780c */ /* 0x000fc40003f66070 */
[----:B------:R-:W-:Y:S02]  /*0390*/  CS2R R8, SRZ ;  /* 0x0000000000087805 */ /* 0x000fe4000001ff00 */
[----:B------:R-:W-:Y:S02]  /*03a0*/  @P1 SEL R36, R24, RZ, !P2 ;  /* 0x000000ff18241207 */ /* 0x000fe40005000000 */
[----:B------:R-:W-:Y:S01]  /*03b0*/  @P1 SEL R37, R25, RZ, !P2 ;  /* 0x000000ff19251207 */ /* 0x000fe20005000000 */
[C---:B------:R-:W-:Y:S01]  /*03c0*/  IMAD.WIDE R20, R0.reuse, 0x4, R18 ;  /* 0x0000000400147825 */ /* 0x040fe200078e0212 */
[----:B------:R-:W-:Y:S01]  /*03d0*/  ISETP.GE.AND P2, PT, R0, -0x4f, PT ;  /* 0xffffffb10000780c */ /* 0x000fe20003f46270 */
[----:B------:R0:W2:Y:S01]  /*03e0*/  @!P5 LDG.E.64 R10, desc[UR4][R22.64] ;  /* 0x00000004160ad981 */ /* 0x0000a2000c1e1b00 */
[----:B------:R-:W-:Y:S02]  /*03f0*/  ISETP.GE.U32.AND P4, PT, R12, 0x40, PT ;  /* 0x000000400c00780c */ /* 0x000fe40003f86070 */
[----:B------:R-:W-:-:S02]  /*0400*/  CS2R R16, SRZ ;  /* 0x0000000000107805 */ /* 0x000fc4000001ff00 */
[----:B------:R-:W-:Y:S01]  /*0410*/  CS2R R12, SRZ ;  /* 0x00000000000c7805 */ /* 0x000fe2000001ff00 */
[----:B------:R1:W3:Y:S01]  /*0420*/  @!P0 LDG.E.64 R8, desc[UR4][R20.64] ;  /* 0x0000000414088981 */ /* 0x0002e2000c1e1b00 */
[----:B------:R-:W-:-:S04]  /*0430*/  IMAD.WIDE R24, R33, 0x4, R4 ;  /* 0x0000000421187825 */ /* 0x000fc800078e0204 */
[----:B------:R-:W-:Y:S01]  /*0440*/  IMAD.WIDE R32, R33, 0x4, R2 ;  /* 0x0000000421207825 */ /* 0x000fe200078e0202 */
[----:B------:R-:W-:Y:S01]  /*0450*/  CS2R R2, SRZ ;  /* 0x0000000000027805 */ /* 0x000fe2000001ff00 */
[----:B------:R-:W5:Y:S02]  /*0460*/  @!P3 LDG.E.64 R16, desc[UR4][R24.64] ;  /* 0x000000041810b981 */ /* 0x000f64000c1e1b00 */
[C---:B0-----:R-:W-:Y:S01]  /*0470*/  IMAD.WIDE R22, R31.reuse, 0x4, R18 ;  /* 0x000000041f167825 */ /* 0x041fe200078e0212 */
[----:B------:R-:W-:Y:S02]  /*0480*/  CS2R R18, SRZ ;  /* 0x0000000000127805 */ /* 0x000fe4000001ff00 */
[----:B-1----:R-:W-:Y:S01]  /*0490*/  CS2R R20, SRZ ;  /* 0x0000000000147805 */ /* 0x002fe2000001ff00 */
[----:B------:R-:W5:Y:S01]  /*04a0*/  @!P3 LDG.E.64 R2, desc[UR4][R32.64] ;  /* 0x000000042002b981 */ /* 0x000f62000c1e1b00 */
[----:B------:R-:W-:Y:S01]  /*04b0*/  IMAD.WIDE R30, R31, 0x4, R4 ;  /* 0x000000041f1e7825 */ /* 0x000fe200078e0204 */
[----:B------:R-:W-:-:S02]  /*04c0*/  CS2R R4, SRZ ;  /* 0x0000000000047805 */ /* 0x000fc4000001ff00 */
[----:B------:R2:W5:Y:S04]  /*04d0*/  @!P2 LDG.E.64 R12, desc[UR4][R22.64] ;  /* 0x00000004160ca981 */ /* 0x000568000c1e1b00 */
[----:B------:R-:W5:Y:S04]  /*04e0*/  @!P1 LDG.E.64 R18, desc[UR4][R34.64] ;  /* 0x0000000422129981 */ /* 0x000f68000c1e1b00 */
[----:B------:R-:W5:Y:S04]  /*04f0*/  @!P4 LDG.E.64 R4, desc[UR4][R30.64] ;  /* 0x000000041e04c981 */ /* 0x000f68000c1e1b00 */
[----:B------:R-:W5:Y:S01]  /*0500*/  @!P6 LDG.E.64 R20, desc[UR4][R28.64] ;  /* 0x000000041c14e981 */ /* 0x000f62000c1e1b00 */
[----:B----4-:R-:W-:-:S02]  /*0510*/  SEL R15, R15, RZ, !P1 ;  /* 0x000000ff0f0f7207 */ /* 0x010fc40004800000 */
[----:B------:R-:W-:Y:S01]  /*0520*/  SEL R14, R14, RZ, !P1 ;  /* 0x000000ff0e0e7207 */ /* 0x000fe20004800000 */
[----:B------:R-:W-:Y:S01]  /*0530*/  BSSY B0, `(.L_x_0) ;  /* 0x0000062000007945 */ /* 0x000fe20003800000 */
[----:B--2---:R-:W-:Y:S02]  /*0540*/  SEL R23, R10, RZ, !P5 ;  /* 0x000000ff0a177207 */ /* 0x004fe40006800000 */
[----:B---3--:R-:W-:Y:S02]  /*0550*/  SEL R10, R9, RZ, !P0 ;  /* 0x000000ff090a7207 */ /* 0x008fe40004000000 */
[----:B------:R-:W-:Y:S02]  /*0560*/  SEL R22, R11, RZ, !P5 ;  /* 0x000000ff0b167207 */ /* 0x000fe40006800000 */
[----:B------:R-:W-:Y:S02]  /*0570*/  SEL R10, R10, R7, !P0 ;  /* 0x000000070a0a7207 */ /* 0x000fe40004000000 */
[----:B------:R-:W-:-:S02]  /*0580*/  SEL R7, R8, RZ, !P0 ;  /* 0x000000ff08077207 */ /* 0x000fc40004000000 */
[----:B-----5:R-:W-:Y:S02]  /*0590*/  SEL R17, R17, RZ, !P3 ;  /* 0x000000ff11117207 */ /* 0x020fe40005800000 */
[----:B------:R-:W-:Y:S02]  /*05a0*/  SEL R37, R22, R37, !P5 ;  /* 0x0000002516257207 */ /* 0x000fe40006800000 */
[----:B------:R-:W-:Y:S02]  /*05b0*/  @P3 SEL R17, R15, RZ, !P1 ;  /* 0x000000ff0f113207 */ /* 0x000fe40004800000 */
[----:B------:R-:W-:Y:S02]  /*05c0*/  SEL R7, R7, R6, !P0 ;  /* 0x0000000607077207 */ /* 0x000fe40004000000 */
[----:B------:R-:W-:Y:S02]  /*05d0*/  SEL R8, R13, RZ, !P2 ;  /* 0x000000ff0d087207 */ /* 0x000fe40005000000 */
[----:B------:R-:W-:Y:S01]  /*05e0*/  SEL R6, R3, RZ, !P3 ;  /* 0x000000ff03067207 */ /* 0x000fe20005800000 */
[----:B------:R-:W-:Y:S01]  /*05f0*/  FADD R10, R10, R37 ;  /* 0x000000250a0a7221 */ /* 0x000fe20000000000 */
[----:B------:R-:W-:-:S02]  /*0600*/  SEL R17, R8, R17, !P2 ;  /* 0x0000001108117207 */ /* 0x000fc40005000000 */
[----:B------:R-:W-:Y:S02]  /*0610*/  @P3 SEL R6, R19, RZ, !P1 ;  /* 0x000000ff13063207 */ /* 0x000fe40004800000 */
[----:B------:R-:W-:Y:S01]  /*0620*/  SEL R11, R5, RZ, !P4 ;  /* 0x000000ff050b7207 */ /* 0x000fe20006000000 */
[----:B------:R-:W-:Y:S01]  /*0630*/  FADD R10, R10, R17 ;  /* 0x000000110a0a7221 */ /* 0x000fe20000000000 */
[----:B------:R-:W-:Y:S02]  /*0640*/  SEL R16, R16, RZ, !P3 ;  /* 0x000000ff10107207 */ /* 0x000fe40005800000 */
[----:B------:R-:W-:Y:S02]  /*0650*/  SEL R3, R21, RZ, !P6 ;  /* 0x000000ff15037207 */ /* 0x000fe40007000000 */
[----:B------:R-:W-:Y:S02]  /*0660*/  @P6 SEL R3, R11, R6, !P4 ;  /* 0x000000060b036207 */ /* 0x000fe40006000000 */
[----:B------:R-:W-:-:S02]  /*0670*/  SEL R36, R23, R36, !P5 ;  /* 0x0000002417247207 */ /* 0x000fc40006800000 */
[----:B------:R-:W-:Y:S02]  /*0680*/  @P3 SEL R16, R14, RZ, !P1 ;  /* 0x000000ff0e103207 */ /* 0x000fe40004800000 */
[----:B------:R-:W-:Y:S01]  /*0690*/  SEL R9, R12, RZ, !P2 ;  /* 0x000000ff0c097207 */ /* 0x000fe20005000000 */
[----:B------:R-:W-:Y:S01]  /*06a0*/  FADD R3, R10, R3 ;  /* 0x000000030a037221 */ /* 0x000fe20000000000 */
[----:B------:R-:W-:Y:S01]  /*06b0*/  SEL R5, R2, RZ, !P3 ;  /* 0x000000ff02057207 */ /* 0x000fe20005800000 */
[----:B------:R-:W-:Y:S01]  /*06c0*/  FADD R7, R7, R36 ;  /* 0x0000002407077221 */ /* 0x000fe20000000000 */
[----:B------:R-:W-:Y:S02]  /*06d0*/  SEL R16, R9, R16, !P2 ;  /* 0x0000001009107207 */ /* 0x000fe40005000000 */
[----:B------:R-:W-:Y:S02]  /*06e0*/  @P3 SEL R5, R18, RZ, !P1 ;  /* 0x000000ff12053207 */ /* 0x000fe40004800000 */
[----:B------:R-:W-:Y:S01]  /*06f0*/  SEL R4, R4, RZ, !P4 ;  /* 0x000000ff04047207 */ /* 0x000fe20006000000 */
[----:B------:R-:W-:Y:S01]  /*0700*/  FMUL R6, R3, 1.4426950216293334961 ;  /* 0x3fb8aa3b03067820 */ /* 0x000fe20000400000 */
[----:B------:R-:W-:Y:S01]  /*0710*/  SEL R2, R20, RZ, !P6 ;  /* 0x000000ff14027207 */ /* 0x000fe20007000000 */
[----:B------:R-:W-:Y:S01]  /*0720*/  FADD R7, R7, R16 ;  /* 0x0000001007077221 */ /* 0x000fe20000000000 */
[----:B------:R-:W-:-:S02]  /*0730*/  @P6 SEL R2, R4, R5, !P4 ;  /* 0x0000000504026207 */ /* 0x000fc40006000000 */
[----:B------:R-:W-:-:S03]  /*0740*/  FSETP.GEU.AND P2, PT, R6, -126, PT ;  /* 0xc2fc00000600780b */ /* 0x000fc60003f4e000 */
[----:B------:R-:W-:-:S04]  /*0750*/  FADD R2, R7, R2 ;  /* 0x0000000207027221 */ /* 0x000fc80000000000 */
[----:B------:R-:W-:-:S05]  /*0760*/  FMUL R4, R2, 1.4426950216293334961 ;  /* 0x3fb8aa3b02047820 */ /* 0x000fca0000400000 */
[----:B------:R-:W-:Y:S01]  /*0770*/  FSETP.GEU.AND P1, PT, R4, -126, PT ;  /* 0xc2fc00000400780b */ /* 0x000fe20003f2e000 */
[----:B------:R-:W-:-:S04]  /*0780*/  @!P2 FMUL R6, R6, 0.5 ;  /* 0x3f0000000606a820 */ /* 0x000fc80000400000 */
[----:B------:R-:W0:Y:S08]  /*0790*/  MUFU.EX2 R9, R6 ;  /* 0x0000000600097308 */ /* 0x000e300000000800 */
[----:B------:R-:W-:-:S04]  /*07a0*/  @!P1 FMUL R4, R4, 0.5 ;  /* 0x3f00000004049820 */ /* 0x000fc80000400000 */
[----:B------:R-:W1:Y:S01]  /*07b0*/  MUFU.EX2 R8, R4 ;  /* 0x0000000400087308 */ /* 0x000e620000000800 */
[----:B0-----:R-:W-:-:S04]  /*07c0*/  @!P2 FMUL R9, R9, R9 ;  /* 0x000000090909a220 */ /* 0x001fc80000400000 */
[----:B------:R-:W-:-:S04]  /*07d0*/  FADD.FTZ.RZ R5, R9, 1 ;  /* 0x3f80000009057421 */ /* 0x000fc8000001c000 */
[----:B------:R-:W-:Y:S02]  /*07e0*/  VIADD R5, R5, 0xc0c00000 ;  /* 0xc0c0000005057836 */ /* 0x000fe40000000000 */
[----:B-1----:R-:W-:-:S03]  /*07f0*/  @!P1 FMUL R8, R8, R8 ;  /* 0x0000000808089220 */ /* 0x002fc60000400000 */
[----:B------:R-:W-:Y:S01]  /*0800*/  LOP3.LUT R12, R5, 0xff800000, RZ, 0xc0, !PT ;  /* 0xff800000050c7812 */ /* 0x000fe200078ec0ff */
[----:B------:R-:W-:-:S03]  /*0810*/  FADD.FTZ.RZ R5, R8, 1 ;  /* 0x3f80000008057421 */ /* 0x000fc6000001c000 */
[----:B------:R-:W-:Y:S01]  /*0820*/  IADD3 R7, -R12, 0x40800000, RZ ;  /* 0x408000000c077810 */ /* 0x000fe20007ffe1ff */
[----:B------:R-:W-:Y:S02]  /*0830*/  IMAD.MOV.U32 R10, RZ, RZ, 0x3e800000 ;  /* 0x3e800000ff0a7424 */ /* 0x000fe400078e00ff */
[----:B------:R-:W-:Y:S02]  /*0840*/  VIADD R5, R5, 0xc0c00000 ;  /* 0xc0c0000005057836 */ /* 0x000fe40000000000 */
[----:B------:R-:W-:Y:S02]  /*0850*/  IMAD.IADD R6, R9, 0x1, -R12 ;  /* 0x0000000109067824 */ /* 0x000fe400078e0a0c */
[----:B------:R-:W-:Y:S01]  /*0860*/  FFMA.FTZ R7, R7, R10, -1 ;  /* 0xbf80000007077423 */ /* 0x000fe2000001000a */
[----:B------:R-:W-:Y:S01]  /*0870*/  LOP3.LUT R11, R5, 0xff800000, RZ, 0xc0, !PT ;  /* 0xff800000050b7812 */ /* 0x000fe200078ec0ff */
[----:B------:R-:W-:Y:S02]  /*0880*/  IMAD.MOV.U32 R13, RZ, RZ, 0x3d39bf78 ;  /* 0x3d39bf78ff0d7424 */ /* 0x000fe400078e00ff */
[----:B------:R-:W-:Y:S01]  /*0890*/  FADD R14, R6, R7 ;  /* 0x00000007060e7221 */ /* 0x000fe20000000000 */
[----:B------:R-:W-:Y:S01]  /*08a0*/  IADD3 R5, -R11, 0x40800000, RZ ;  /* 0x408000000b057810 */ /* 0x000fe20007ffe1ff */
[----:B------:R-:W-:-:S02]  /*08b0*/  IMAD.IADD R4, R8, 0x1, -R11 ;  /* 0x0000000108047824 */ /* 0x000fc400078e0a0b */
[C---:B------:R-:W-:Y:S02]  /*08c0*/  FFMA.FTZ R7, R14.reuse, -R13, 0.10546888411045074463 ;  /* 0x3dd800120e077423 */ /* 0x040fe4000001080d */
[----:B------:R-:W-:Y:S02]  /*08d0*/  FFMA.FTZ R5, R5, R10, -1 ;  /* 0xbf80000005057423 */ /* 0x000fe4000001000a */
[----:B------:R-:W-:Y:S02]  /*08e0*/  FFMA.FTZ R7, R14, R7, -0.13229703903198242188 ;  /* 0xbe0778e00e077423 */ /* 0x000fe40000010007 */
[----:B------:R-:W-:Y:S02]  /*08f0*/  FADD R10, R4, R5 ;  /* 0x00000005040a7221 */ /* 0x000fe40000000000 */
[----:B------:R-:W-:Y:S02]  /*0900*/  FFMA.FTZ R7, R14, R7, 0.14491446316242218018 ;  /* 0x3e1464750e077423 */ /* 0x000fe40000010007 */
[----:B------:R-:W-:-:S02]  /*0910*/  FFMA.FTZ R5, R10, -R13, 0.10546888411045074463 ;  /* 0x3dd800120a057423 */ /* 0x000fc4000001080d */
[----:B------:R-:W-:Y:S02]  /*0920*/  FFMA.FTZ R7, R14, R7, -0.16641564667224884033 ;  /* 0xbe2a68dd0e077423 */ /* 0x000fe40000010007 */
[----:B------:R-:W-:Y:S02]  /*0930*/  FFMA.FTZ R5, R10, R5, -0.13229703903198242188 ;  /* 0xbe0778e00a057423 */ /* 0x000fe40000010005 */
[----:B------:R-:W-:Y:S02]  /*0940*/  FFMA.FTZ R7, R14, R7, 0.19988867640495300293 ;  /* 0x3e4caf9e0e077423 */ /* 0x000fe40000010007 */
[----:B------:R-:W-:Y:S02]  /*0950*/  FFMA.FTZ R5, R10, R5, 0.14491446316242218018 ;  /* 0x3e1464750a057423 */ /* 0x000fe40000010005 */
[----:B------:R-:W-:Y:S02]  /*0960*/  FFMA.FTZ R13, R14, R7, -0.25000196695327758789 ;  /* 0xbe8000420e0d7423 */ /* 0x000fe40000010007 */
[----:B------:R-:W-:-:S02]  /*0970*/  FFMA.FTZ R7, R10, R5, -0.16641564667224884033 ;  /* 0xbe2a68dd0a077423 */ /* 0x000fc40000010005 */
[----:B------:R-:W-:Y:S01]  /*0980*/  FFMA.FTZ R13, R14, R13, 0.33333510160446166992 ;  /* 0x3eaaaae60e0d7423 */ /* 0x000fe2000001000d */
[----:B------:R-:W0:Y:S01]  /*0990*/  LDC.64 R4, c[0x0][0x238] ;  /* 0x00008e00ff047b82 */ /* 0x000e220000000a00 */
[----:B------:R-:W-:Y:S02]  /*09a0*/  FFMA.FTZ R7, R10, R7, 0.19988867640495300293 ;  /* 0x3e4caf9e0a077423 */ /* 0x000fe40000010007 */
[----:B------:R-:W-:Y:S02]  /*09b0*/  FFMA.FTZ R15, R14, R13, -0.5 ;  /* 0xbf0000000e0f7423 */ /* 0x000fe4000001000d */
[----:B------:R-:W-:-:S03]  /*09c0*/  FFMA.FTZ R13, R10, R7, -0.25000196695327758789 ;  /* 0xbe8000420a0d7423 */ /* 0x000fc60000010007 */
[----:B------:R-:W1:Y:S01]  /*09d0*/  LDC.64 R6, c[0x0][0x210] ;  /* 0x00008400ff067b82 */ /* 0x000e620000000a00 */
[----:B------:R-:W-:Y:S01]  /*09e0*/  ISETP.GE.U32.AND P3, PT, R8, 0x7f800000, PT ;  /* 0x7f8000000800780c */ /* 0x000fe20003f66070 */
[----:B------:R-:W-:Y:S01]  /*09f0*/  FFMA.FTZ R13, R10, R13, 0.33333510160446166992 ;  /* 0x3eaaaae60a0d7423 */ /* 0x000fe2000001000d */
[----:B------:R-:W-:-:S03]  /*0a00*/  I2FP.F32.S32 R12, R12 ;  /* 0x0000000c000c7245 */ /* 0x000fc60000201400 */
[----:B------:R-:W-:Y:S01]  /*0a10*/  FFMA.FTZ R13, R10, R13, -0.5 ;  /* 0xbf0000000a0d7423 */ /* 0x000fe2000001000d */
[----:B------:R-:W-:Y:S01]  /*0a20*/  I2FP.F32.S32 R11, R11 ;  /* 0x0000000b000b7245 */ /* 0x000fe20000201400 */
[----:B------:R-:W-:Y:S02]  /*0a30*/  FMUL R15, R14, R15 ;  /* 0x0000000f0e0f7220 */ /* 0x000fe40000400000 */
[----:B------:R-:W-:Y:S01]  /*0a40*/  FMUL R13, R10, R13 ;  /* 0x0000000d0a0d7220 */ /* 0x000fe20000400000 */
[----:B------:R-:W-:Y:S01]  /*0a50*/  FMUL R12, R12, 1.1920928955078125e-07 ;  /* 0x340000000c0c7820 */ /* 0x000fe20000400000 */
[----:B------:R-:W-:Y:S01]  /*0a60*/  FFMA.FTZ R15, R14, R15, R14 ;  /* 0x0000000f0e0f7223 */ /* 0x000fe2000001000e */
[----:B------:R-:W-:Y:S01]  /*0a70*/  FMUL R11, R11, 1.1920928955078125e-07 ;  /* 0x340000000b0b7820 */ /* 0x000fe20000400000 */
[----:B------:R-:W-:Y:S01]  /*0a80*/  FFMA.FTZ R10, R10, R13, R10 ;  /* 0x0000000d0a0a7223 */ /* 0x000fe2000001000a */
[----:B------:R-:W-:Y:S01]  /*0a90*/  FSETP.GT.AND P1, PT, R3, 20, PT ;  /* 0x41a000000300780b */ /* 0x000fe20003f24000 */
[----:B------:R-:W-:Y:S01]  /*0aa0*/  FFMA.FTZ R12, R12, 0.69314718246459960938, R15 ;  /* 0x3f3172180c0c7823 */ /* 0x000fe2000001000f */
[----:B------:R-:W-:Y:S01]  /*0ab0*/  FSETP.GT.AND P2, PT, R2, 20, PT ;  /* 0x41a000000200780b */ /* 0x000fe20003f44000 */
[----:B0-----:R-:W-:Y:S01]  /*0ac0*/  IMAD.WIDE R4, R0, 0x4, R4 ;  /* 0x0000000400047825 */ /* 0x001fe200078e0204 */
[----:B------:R-:W-:-:S03]  /*0ad0*/  ISETP.GE.U32.AND P5, PT, R9, 0x7f800000, PT ;  /* 0x7f8000000900780c */ /* 0x000fc60003fa6070 */
[----:B------:R-:W-:Y:S01]  /*0ae0*/  FFMA.FTZ R11, R11, 0.69314718246459960938, R10 ;  /* 0x3f3172180b0b7823 */ /* 0x000fe2000001000a */
[----:B------:R-:W-:Y:S09]  /*0af0*/  @!P3 BRA `(.L_x_1) ;  /* 0x000000000014b947 */ /* 0x000ff20003800000 */
[C---:B------:R-:W-:Y:S02]  /*0b00*/  ISETP.GE.AND P3, PT, R8.reuse, -0x407fffff, PT ;  /* 0xbf8000010800780c */ /* 0x040fe40003f66270 */
[----:B------:R-:W-:-:S11]  /*0b10*/  FSETP.NEU.AND P4, PT, R8, RZ, PT ;  /* 0x000000ff0800720b */ /* 0x000fd60003f8d000 */
[----:B------:R-:W-:-:S04]  /*0b20*/  @P3 IMAD.MOV.U32 R13, RZ, RZ, 0x7f800000 ;  /* 0x7f800000ff0d3424 */ /* 0x000fc800078e00ff */
[----:B------:R-:W-:-:S05]  /*0b30*/  @P3 FFMA.FTZ R11, R8, R13, +INF ;  /* 0x7f800000080b3423 */ /* 0x000fca000001000d */
[----:B------:R-:W-:-:S07]  /*0b40*/  FSEL R11, R11, -RZ, P4 ;  /* 0x800000ff0b0b7208 */ /* 0x000fce0002000000 */
.L_x_1:
[----:B------:R-:W-:Y:S05]  /*0b50*/  BSYNC B0 ;  /* 0x0000000000007941 */ /* 0x000fea0003800000 */
.L_x_0:
[----:B------:R-:W-:Y:S04]  /*0b60*/  BSSY B0, `(.L_x_2) ;  /* 0x0000007000007945 */ /* 0x000fe80003800000 */
[----:B------:R-:W-:Y:S05]  /*0b70*/  @!P5 BRA `(.L_x_3) ;  /* 0x000000000014d947 */ /* 0x000fea0003800000 */
[C---:B------:R-:W-:Y:S02]  /*0b80*/  ISETP.GE.AND P3, PT, R9.reuse, -0x407fffff, PT ;  /* 0xbf8000010900780c */ /* 0x040fe40003f66270 */
[----:B------:R-:W-:-:S11]  /*0b90*/  FSETP.NEU.AND P4, PT, R9, RZ, PT ;  /* 0x000000ff0900720b */ /* 0x000fd60003f8d000 */
[----:B------:R-:W-:-:S04]  /*0ba0*/  @P3 IMAD.MOV.U32 R8, RZ, RZ, 0x7f800000 ;  /* 0x7f800000ff083424 */ /* 0x000fc800078e00ff */
[----:B------:R-:W-:-:S05]  /*0bb0*/  @P3 FFMA.FTZ R12, R9, R8, +INF ;  /* 0x7f800000090c3423 */ /* 0x000fca0000010008 */
[----:B------:R-:W-:-:S07]  /*0bc0*/  FSEL R12, R12, -RZ, P4 ;  /* 0x800000ff0c0c7208 */ /* 0x000fce0002000000 */
.L_x_3:
[----:B------:R-:W-:Y:S05]  /*0bd0*/  BSYNC B0 ;  /* 0x0000000000007941 */ /* 0x000fea0003800000 */
.L_x_2:
[----:B------:R0:W-:Y:S01]  /*0be0*/  @!P0 STG.E.64 desc[UR4][R4.64], R2 ;  /* 0x0000000204008986 */ /* 0x0001e2000c101b04 */
[----:B------:R-:W-:Y:S01]  /*0bf0*/  FSEL R8, R2, R11, P2 ;  /* 0x0000000b02087208 */ /* 0x000fe20001000000 */
[----:B-1----:R-:W-:Y:S01]  /*0c00*/  IMAD.WIDE R6, R0, 0x4, R6 ;  /* 0x0000000400067825 */ /* 0x002fe200078e0206 */
[----:B------:R-:W-:Y:S01]  /*0c10*/  FSEL R9, R3, R12, P1 ;  /* 0x0000000c03097208 */ /* 0x000fe20000800000 */
[----:B------:R-:W-:Y:S06]  /*0c20*/  @P0 EXIT ;  /* 0x000000000000094d */ /* 0x000fec0003800000 */
[----:B------:R-:W-:Y:S01]  /*0c30*/  STG.E.64 desc[UR4][R6.64], R8 ;  /* 0x0000000806007986 */ /* 0x000fe2000c101b04 */
[----:B------:R-:W-:Y:S05]  /*0c40*/  EXIT ;  /* 0x000000000000794d */ /* 0x000fea0003800000 */
.L_x_4:
[----:B------:R-:W-:-:S00]  /*0c50*/  BRA `(.L_x_4) ;  /* 0xfffffffc00fc7947 */ /* 0x000fc0000383ffff */
[----:B------:R-:W-:-:S00]  /*0c60*/  NOP ;  /* 0x0000000000007918 */ /* 0x000fc00000000000 */
        /* <DEDUP_REMOVED lines=9> */
.L_x_5:


//--------------------- .nv.global.init           --------------------------
	.section	.nv.global.init,"aw",@progbits
.nv.global.init:
	.type		_$_str,@object
	.size		_$_str,(.L_0 - _$_str)
_$_str:
        /*0000*/ 	.byte	0x5f, 0x5f, 0x43, 0x55, 0x44, 0x41, 0x5f, 0x46, 0x54, 0x5a, 0x00
.L_0:


//--------------------- .nv.constant0.triton_poi_fused_softplus_sum_0 --------------------------
	.section	.nv.constant0.triton_poi_fused_softplus_sum_0,"a",@progbits
	.sectionflags	@""
	.align	4
.nv.constant0.triton_poi_fused_softplus_sum_0:
	.zero		580
